//
// Generated by NVIDIA NVVM Compiler
//
// Compiler Build ID: CL-36424714
// Cuda compilation tools, release 13.0, V13.0.88
// Based on NVVM 20.0.0
//

.version 9.0
.target sm_100
.address_size 64

	// .globl	_Z9kmpKernelPiS_PKcS1_ii
.extern .func  (.param .b32 func_retval0) vprintf
(
	.param .b64 vprintf_param_0,
	.param .b64 vprintf_param_1
)
;
.extern .func free
(
	.param .b64 free_param_0
)
;
.global .align 1 .b8 $str[28] = {70, 111, 117, 110, 100, 32, 112, 97, 116, 116, 101, 114, 110, 32, 97, 116, 32, 105, 110, 100, 101, 120, 32, 37, 100, 32, 10};

.visible .entry _Z9kmpKernelPiS_PKcS1_ii(
	.param .u64 .ptr .align 1 _Z9kmpKernelPiS_PKcS1_ii_param_0,
	.param .u64 .ptr .align 1 _Z9kmpKernelPiS_PKcS1_ii_param_1,
	.param .u64 .ptr .align 1 _Z9kmpKernelPiS_PKcS1_ii_param_2,
	.param .u64 .ptr .align 1 _Z9kmpKernelPiS_PKcS1_ii_param_3,
	.param .u32 _Z9kmpKernelPiS_PKcS1_ii_param_4,
	.param .u32 _Z9kmpKernelPiS_PKcS1_ii_param_5
)
{
	.local .align 8 .b8 	__local_depot0[16];
	.reg .b64 	%SP;
	.reg .b64 	%SPL;
	.reg .pred 	%p<29>;
	.reg .b16 	%rs<13>;
	.reg .b32 	%r<86>;
	.reg .b64 	%rd<64>;

	mov.u64 	%SPL, __local_depot0;
	cvta.local.u64 	%SP, %SPL;
	ld.param.u64 	%rd12, [_Z9kmpKernelPiS_PKcS1_ii_param_0];
	ld.param.u64 	%rd11, [_Z9kmpKernelPiS_PKcS1_ii_param_1];
	ld.param.u64 	%rd13, [_Z9kmpKernelPiS_PKcS1_ii_param_2];
	ld.param.u64 	%rd14, [_Z9kmpKernelPiS_PKcS1_ii_param_3];
	ld.param.u32 	%r41, [_Z9kmpKernelPiS_PKcS1_ii_param_4];
	ld.param.u32 	%r42, [_Z9kmpKernelPiS_PKcS1_ii_param_5];
	cvta.to.global.u64 	%rd1, %rd12;
	cvta.to.global.u64 	%rd15, %rd13;
	cvta.to.global.u64 	%rd2, %rd14;
	cvta.to.global.u64 	%rd3, %rd11;
	mov.u32 	%r43, %tid.x;
	mov.u32 	%r44, %ctaid.x;
	mov.u32 	%r45, %ntid.x;
	mad.lo.s32 	%r46, %r44, %r45, %r43;
	shl.b32 	%r1, %r46, 2;
	sub.s32 	%r2, %r41, %r42;
	setp.ge.s32 	%p1, %r1, %r2;
	cvt.s64.s32 	%rd16, %r1;
	add.s64 	%rd4, %rd15, %rd16;
	mul.wide.s32 	%rd17, %r42, 4;
	add.s64 	%rd5, %rd3, %rd17;
	@%p1 bra 	$L__BB0_20;
	mov.b32 	%r47, 0;
	st.global.u32 	[%rd3], %r47;
	setp.lt.s32 	%p2, %r42, 2;
	@%p2 bra 	$L__BB0_9;
	mov.b32 	%r72, 0;
	mov.b32 	%r73, 1;
$L__BB0_3:
	cvt.s64.s32 	%rd18, %r73;
	add.s64 	%rd19, %rd2, %rd18;
	ld.global.u8 	%rs5, [%rd19];
	cvt.s64.s32 	%rd20, %r72;
	add.s64 	%rd21, %rd2, %rd20;
	ld.global.u8 	%rs6, [%rd21];
	setp.ne.s16 	%p3, %rs5, %rs6;
	@%p3 bra 	$L__BB0_5;
	add.s32 	%r72, %r72, 1;
	mul.wide.s32 	%rd26, %r73, 4;
	add.s64 	%rd27, %rd3, %rd26;
	st.global.u32 	[%rd27], %r72;
	add.s32 	%r73, %r73, 1;
	bra.uni 	$L__BB0_8;
$L__BB0_5:
	setp.eq.s32 	%p4, %r72, 0;
	@%p4 bra 	$L__BB0_7;
	mul.wide.s32 	%rd22, %r72, 4;
	add.s64 	%rd23, %rd3, %rd22;
	ld.global.u32 	%r72, [%rd23+-4];
	bra.uni 	$L__BB0_8;
$L__BB0_7:
	mul.wide.s32 	%rd24, %r73, 4;
	add.s64 	%rd25, %rd3, %rd24;
	mov.b32 	%r72, 0;
	st.global.u32 	[%rd25], %r72;
	add.s32 	%r73, %r73, 1;
$L__BB0_8:
	setp.lt.s32 	%p5, %r73, %r42;
	@%p5 bra 	$L__BB0_3;
$L__BB0_9:
	add.s32 	%r11, %r42, 3;
	setp.lt.s32 	%p6, %r42, -2;
	@%p6 bra 	$L__BB0_19;
	sub.s32 	%r12, %r1, %r42;
	mov.b32 	%r77, 0;
	add.u64 	%rd35, %SP, 8;
	mov.u64 	%rd37, $str;
	mov.u32 	%r76, %r77;
$L__BB0_11:
	cvt.s64.s32 	%rd28, %r76;
	add.s64 	%rd6, %rd2, %rd28;
	ld.global.u8 	%rs1, [%rd6];
	cvt.s64.s32 	%rd29, %r77;
	add.s64 	%rd7, %rd4, %rd29;
	ld.global.u8 	%rs2, [%rd7];
	setp.eq.s16 	%p7, %rs1, %rs2;
	selp.u32 	%r52, 1, 0, %p7;
	add.s32 	%r76, %r76, %r52;
	add.s32 	%r77, %r77, %r52;
	setp.ne.s32 	%p8, %r76, %r42;
	@%p8 bra 	$L__BB0_13;
	add.s32 	%r54, %r12, %r77;
	cvta.to.local.u64 	%rd36, %rd35;
	st.local.u32 	[%rd36], %r54;
	cvta.global.u64 	%rd38, %rd37;
	{ // callseq 0, 0
	.param .b64 param0;
	st.param.b64 	[param0], %rd38;
	.param .b64 param1;
	st.param.b64 	[param1], %rd35;
	.param .b32 retval0;
	call.uni (retval0), 
	vprintf, 
	(
	param0, 
	param1
	);
	ld.param.b32 	%r55, [retval0];
	} // callseq 0
	mul.wide.s32 	%rd39, %r54, 4;
	add.s64 	%rd40, %rd1, %rd39;
	mov.b32 	%r57, 1;
	st.global.u32 	[%rd40], %r57;
	ld.global.u32 	%r76, [%rd5+-4];
	bra.uni 	$L__BB0_18;
$L__BB0_13:
	setp.ge.s32 	%p9, %r77, %r11;
	@%p9 bra 	$L__BB0_18;
	selp.u64 	%rd30, 1, 0, %p7;
	add.s64 	%rd31, %rd6, %rd30;
	ld.global.u8 	%rs7, [%rd31];
	add.s64 	%rd32, %rd7, %rd30;
	ld.global.u8 	%rs8, [%rd32];
	setp.eq.s16 	%p11, %rs7, %rs8;
	@%p11 bra 	$L__BB0_18;
	setp.eq.s32 	%p12, %r76, 0;
	@%p12 bra 	$L__BB0_17;
	mul.wide.s32 	%rd33, %r76, 4;
	add.s64 	%rd34, %rd3, %rd33;
	ld.global.u32 	%r76, [%rd34+-4];
	bra.uni 	$L__BB0_18;
$L__BB0_17:
	add.s32 	%r77, %r77, 1;
	mov.b32 	%r76, 0;
$L__BB0_18:
	setp.lt.s32 	%p13, %r77, %r11;
	@%p13 bra 	$L__BB0_11;
$L__BB0_19:
	{ // callseq 1, 0
	.param .b64 param0;
	st.param.b64 	[param0], %rd11;
	call.uni 
	free, 
	(
	param0
	);
	} // callseq 1
$L__BB0_20:
	setp.le.s32 	%p14, %r1, %r2;
	add.s32 	%r58, %r1, 4;
	setp.ge.s32 	%p15, %r58, %r2;
	or.pred  	%p16, %p14, %p15;
	@%p16 bra 	$L__BB0_40;
	mov.b32 	%r59, 0;
	st.global.u32 	[%rd3], %r59;
	setp.lt.s32 	%p17, %r42, 2;
	@%p17 bra 	$L__BB0_29;
	mov.b32 	%r80, 0;
	mov.b32 	%r81, 1;
$L__BB0_23:
	cvt.s64.s32 	%rd41, %r81;
	add.s64 	%rd42, %rd2, %rd41;
	ld.global.u8 	%rs9, [%rd42];
	cvt.s64.s32 	%rd43, %r80;
	add.s64 	%rd44, %rd2, %rd43;
	ld.global.u8 	%rs10, [%rd44];
	setp.ne.s16 	%p18, %rs9, %rs10;
	@%p18 bra 	$L__BB0_25;
	add.s32 	%r80, %r80, 1;
	mul.wide.s32 	%rd49, %r81, 4;
	add.s64 	%rd50, %rd3, %rd49;
	st.global.u32 	[%rd50], %r80;
	add.s32 	%r81, %r81, 1;
	bra.uni 	$L__BB0_28;
$L__BB0_25:
	setp.eq.s32 	%p19, %r80, 0;
	@%p19 bra 	$L__BB0_27;
	mul.wide.s32 	%rd45, %r80, 4;
	add.s64 	%rd46, %rd3, %rd45;
	ld.global.u32 	%r80, [%rd46+-4];
	bra.uni 	$L__BB0_28;
$L__BB0_27:
	mul.wide.s32 	%rd47, %r81, 4;
	add.s64 	%rd48, %rd3, %rd47;
	mov.b32 	%r80, 0;
	st.global.u32 	[%rd48], %r80;
	add.s32 	%r81, %r81, 1;
$L__BB0_28:
	setp.lt.s32 	%p20, %r81, %r42;
	@%p20 bra 	$L__BB0_23;
$L__BB0_29:
	sub.s32 	%r30, %r41, %r1;
	setp.lt.s32 	%p21, %r30, 1;
	@%p21 bra 	$L__BB0_39;
	sub.s32 	%r31, %r1, %r42;
	add.u64 	%rd51, %SP, 0;
	add.u64 	%rd8, %SPL, 0;
	mov.b32 	%r85, 0;
	mov.u64 	%rd59, $str;
	mov.u32 	%r84, %r85;
$L__BB0_31:
	cvt.s64.s32 	%rd52, %r84;
	add.s64 	%rd9, %rd2, %rd52;
	ld.global.u8 	%rs3, [%rd9];
	cvt.s64.s32 	%rd53, %r85;
	add.s64 	%rd10, %rd4, %rd53;
	ld.global.u8 	%rs4, [%rd10];
	setp.eq.s16 	%p22, %rs3, %rs4;
	selp.u32 	%r64, 1, 0, %p22;
	add.s32 	%r84, %r84, %r64;
	add.s32 	%r85, %r85, %r64;
	setp.ne.s32 	%p23, %r84, %r42;
	@%p23 bra 	$L__BB0_33;
	add.s32 	%r66, %r31, %r85;
	st.local.u32 	[%rd8], %r66;
	cvta.global.u64 	%rd60, %rd59;
	{ // callseq 2, 0
	.param .b64 param0;
	st.param.b64 	[param0], %rd60;
	.param .b64 param1;
	st.param.b64 	[param1], %rd51;
	.param .b32 retval0;
	call.uni (retval0), 
	vprintf, 
	(
	param0, 
	param1
	);
	ld.param.b32 	%r67, [retval0];
	} // callseq 2
	mul.wide.s32 	%rd62, %r66, 4;
	add.s64 	%rd63, %rd1, %rd62;
	mov.b32 	%r69, 1;
	st.global.u32 	[%rd63], %r69;
	ld.global.u32 	%r84, [%rd5+-4];
	bra.uni 	$L__BB0_38;
$L__BB0_33:
	setp.ge.s32 	%p24, %r85, %r30;
	@%p24 bra 	$L__BB0_38;
	selp.u64 	%rd54, 1, 0, %p22;
	add.s64 	%rd55, %rd9, %rd54;
	ld.global.u8 	%rs11, [%rd55];
	add.s64 	%rd56, %rd10, %rd54;
	ld.global.u8 	%rs12, [%rd56];
	setp.eq.s16 	%p26, %rs11, %rs12;
	@%p26 bra 	$L__BB0_38;
	setp.eq.s32 	%p27, %r84, 0;
	@%p27 bra 	$L__BB0_37;
	mul.wide.s32 	%rd57, %r84, 4;
	add.s64 	%rd58, %rd3, %rd57;
	ld.global.u32 	%r84, [%rd58+-4];
	bra.uni 	$L__BB0_38;
$L__BB0_37:
	add.s32 	%r85, %r85, 1;
	mov.b32 	%r84, 0;
$L__BB0_38:
	setp.lt.s32 	%p28, %r85, %r30;
	@%p28 bra 	$L__BB0_31;
$L__BB0_39:
	{ // callseq 3, 0
	.param .b64 param0;
	st.param.b64 	[param0], %rd11;
	call.uni 
	free, 
	(
	param0
	);
	} // callseq 3
$L__BB0_40:
	ret;

}


// ===== COMPILED SASS (sm_100) =====

	.target	sm_100

	.elftype	@"ET_EXEC"


//--------------------- .note.nv.tkinfo           --------------------------
	.section	.note.nv.tkinfo,"",@"SHT_NOTE"
	.sectionflags	@"SHF_NOTE_NV_TKINFO"
	.tkinfo
        /*0018*/ 	.word	0x00000002
        /*0030*/ 	.string	""
        /*0030*/ 	.string	"ptxas"
        /*0030*/ 	.string	"Cuda compilation tools, release 13.0, V13.0.88"
        /*0030*/ 	.string	"Build cuda_13.0.r13.0/compiler.36424714_0"
        /*0030*/ 	.string	"-arch sm_100 -m 64 "



//--------------------- .note.nv.cuinfo           --------------------------
	.section	.note.nv.cuinfo,"",@"SHT_NOTE"
	.sectionflags	@"SHF_NOTE_NV_CUINFO"
        /*0018*/ 	.short	0x0002
        /*001a*/ 	.short	0x0064
        /*001c*/ 	.short	0x0082
	.zero		2


//--------------------- .nv.info                  --------------------------
	.section	.nv.info,"",@"SHT_CUDA_INFO"
	.align	4


	//----- nvinfo : EIATTR_REGCOUNT
	.align		4
        /*0000*/ 	.byte	0x04, 0x2f
        /*0002*/ 	.short	(.L_2 - .L_1)
	.align		4
.L_1:
        /*0004*/ 	.word	index@(_Z9kmpKernelPiS_PKcS1_ii)
        /*0008*/ 	.word	0x00000022


	//----- nvinfo : EIATTR_FRAME_SIZE
	.align		4
.L_2:
        /*000c*/ 	.byte	0x04, 0x11
        /*000e*/ 	.short	(.L_4 - .L_3)
	.align		4
.L_3:
        /*0010*/ 	.word	index@(_Z9kmpKernelPiS_PKcS1_ii)
        /*0014*/ 	.word	0x00000010


	//----- nvinfo : EIATTR_MIN_STACK_SIZE
	.align		4
.L_4:
        /*0018*/ 	.byte	0x04, 0x12
        /*001a*/ 	.short	(.L_6 - .L_5)
	.align		4
.L_5:
        /*001c*/ 	.word	index@(_Z9kmpKernelPiS_PKcS1_ii)
        /*0020*/ 	.word	0x00000010
.L_6:


//--------------------- .nv.compat                --------------------------
	.section	.nv.compat,"",@"SHT_CUDA_COMPAT_INFO"
	.align	4
        /*0000*/ 	.byte	0x02, 0x09, 0x00, 0x00, 0x02, 0x02, 0x01, 0x00, 0x02, 0x05, 0x05, 0x00, 0x03, 0x07, 0x01, 0x01
        /*0010*/ 	.byte	0x02, 0x03, 0x00, 0x00, 0x02, 0x06, 0x01, 0x00, 0x04, 0x0b, 0x08, 0x00, 0x09, 0x00, 0x00, 0x00
        /*0020*/ 	.byte	0x00, 0x00, 0x00, 0x00


//--------------------- .nv.info._Z9kmpKernelPiS_PKcS1_ii --------------------------
	.section	.nv.info._Z9kmpKernelPiS_PKcS1_ii,"",@"SHT_CUDA_INFO"
	.sectionflags	@""
	.align	4


	//----- nvinfo : EIATTR_CUDA_API_VERSION
	.align		4
        /*0000*/ 	.byte	0x04, 0x37
        /*0002*/ 	.short	(.L_8 - .L_7)
.L_7:
        /*0004*/ 	.word	0x00000082


	//----- nvinfo : EIATTR_KPARAM_INFO
	.align		4
.L_8:
        /*0008*/ 	.byte	0x04, 0x17
        /*000a*/ 	.short	(.L_10 - .L_9)
.L_9:
        /*000c*/ 	.word	0x00000000
        /*0010*/ 	.short	0x0005
        /*0012*/ 	.short	0x0024
        /*0014*/ 	.byte	0x00, 0xf0, 0x11, 0x00


	//----- nvinfo : EIATTR_KPARAM_INFO
	.align		4
.L_10:
        /*0018*/ 	.byte	0x04, 0x17
        /*001a*/ 	.short	(.L_12 - .L_11)
.L_11:
        /*001c*/ 	.word	0x00000000
        /*0020*/ 	.short	0x0004
        /*0022*/ 	.short	0x0020
        /*0024*/ 	.byte	0x00, 0xf0, 0x11, 0x00


	//----- nvinfo : EIATTR_KPARAM_INFO
	.align		4
.L_12:
        /*0028*/ 	.byte	0x04, 0x17
        /*002a*/ 	.short	(.L_14 - .L_13)
.L_13:
        /*002c*/ 	.word	0x00000000
        /*0030*/ 	.short	0x0003
        /*0032*/ 	.short	0x0018
        /*0034*/ 	.byte	0x00, 0xf5, 0x21, 0x00


	//----- nvinfo : EIATTR_KPARAM_INFO
	.align		4
.L_14:
        /*0038*/ 	.byte	0x04, 0x17
        /*003a*/ 	.short	(.L_16 - .L_15)
.L_15:
        /*003c*/ 	.word	0x00000000
        /*0040*/ 	.short	0x0002
        /*0042*/ 	.short	0x0010
        /*0044*/ 	.byte	0x00, 0xf5, 0x21, 0x00


	//----- nvinfo : EIATTR_KPARAM_INFO
	.align		4
.L_16:
        /*0048*/ 	.byte	0x04, 0x17
        /*004a*/ 	.short	(.L_18 - .L_17)
.L_17:
        /*004c*/ 	.word	0x00000000
        /*0050*/ 	.short	0x0001
        /*0052*/ 	.short	0x0008
        /*0054*/ 	.byte	0x00, 0xf5, 0x21, 0x00


	//----- nvinfo : EIATTR_KPARAM_INFO
	.align		4
.L_18:
        /*0058*/ 	.byte	0x04, 0x17
        /*005a*/ 	.short	(.L_20 - .L_19)
.L_19:
        /*005c*/ 	.word	0x00000000
        /*0060*/ 	.short	0x0000
        /*0062*/ 	.short	0x0000
        /*0064*/ 	.byte	0x00, 0xf5, 0x21, 0x00


	//----- nvinfo : EIATTR_SPARSE_MMA_MASK
	.align		4
.L_20:
        /*0068*/ 	.byte	0x03, 0x50
        /*006a*/ 	.short	0x0000


	//----- nvinfo : EIATTR_MAXREG_COUNT
	.align		4
        /*006c*/ 	.byte	0x03, 0x1b
        /*006e*/ 	.short	0x00ff


	//----- nvinfo : EIATTR_EXTERNS
	.align		4
        /*0070*/ 	.byte	0x04, 0x0f
        /*0072*/ 	.short	(.L_22 - .L_21)


	//   ....[0]....
	.align		4
.L_21:
        /*0074*/ 	.word	index@(vprintf)


	//   ....[1]....
	.align		4
        /*0078*/ 	.word	index@(free)


	//----- nvinfo : EIATTR_MERCURY_ISA_VERSION
	.align		4
.L_22:
        /*007c*/ 	.byte	0x03, 0x5f
        /*007e*/ 	.short	0x0101


	//----- nvinfo : EIATTR_VRC_CTA_INIT_COUNT
	.align		4
        /*0080*/ 	.byte	0x02, 0x4a
	.zero		1
	.zero		1


	//----- nvinfo : EIATTR_SYSCALL_OFFSETS
	.align		4
        /*0084*/ 	.byte	0x04, 0x46
        /*0086*/ 	.short	(.L_24 - .L_23)


	//   ....[0]....
.L_23:
        /*0088*/ 	.word	0x00000620


	//   ....[1]....
        /*008c*/ 	.word	0x00000850


	//   ....[2]....
        /*0090*/ 	.word	0x00000d10


	//   ....[3]....
        /*0094*/ 	.word	0x00000f40


	//----- nvinfo : EIATTR_EXIT_INSTR_OFFSETS
	.align		4
.L_24:
        /*0098*/ 	.byte	0x04, 0x1c
        /*009a*/ 	.short	(.L_26 - .L_25)


	//   ....[0]....
.L_25:
        /*009c*/ 	.word	0x000008a0


	//   ....[1]....
        /*00a0*/ 	.word	0x00000f50


	//----- nvinfo : EIATTR_CRS_STACK_SIZE
	.align		4
.L_26:
        /*00a4*/ 	.byte	0x04, 0x1e
        /*00a6*/ 	.short	(.L_28 - .L_27)
.L_27:
        /*00a8*/ 	.word	0x00000000


	//----- nvinfo : EIATTR_CBANK_PARAM_SIZE
	.align		4
.L_28:
        /*00ac*/ 	.byte	0x03, 0x19
        /*00ae*/ 	.short	0x0028


	//----- nvinfo : EIATTR_PARAM_CBANK
	.align		4
        /*00b0*/ 	.byte	0x04, 0x0a
        /*00b2*/ 	.short	(.L_30 - .L_29)
	.align		4
.L_29:
        /*00b4*/ 	.word	index@(.nv.constant0._Z9kmpKernelPiS_PKcS1_ii)
        /*00b8*/ 	.short	0x0380
        /*00ba*/ 	.short	0x0028


	//----- nvinfo : EIATTR_SW_WAR
	.align		4
.L_30:
        /*00bc*/ 	.byte	0x04, 0x36
        /*00be*/ 	.short	(.L_32 - .L_31)
.L_31:
        /*00c0*/ 	.word	0x00000008
.L_32:


//--------------------- .nv.callgraph             --------------------------
	.section	.nv.callgraph,"",@"SHT_CUDA_CALLGRAPH"
	.align	4
	.sectionentsize	8
	.align		4
        /*0000*/ 	.word	0x00000000
	.align		4
        /*0004*/ 	.word	0xffffffff
	.align		4
        /*0008*/ 	.word	index@(_Z9kmpKernelPiS_PKcS1_ii)
	.align		4
        /*000c*/ 	.word	index@(free)
	.align		4
        /*0010*/ 	.word	index@(_Z9kmpKernelPiS_PKcS1_ii)
	.align		4
        /*0014*/ 	.word	index@(vprintf)
	.align		4
        /*0018*/ 	.word	0x00000000
	.align		4
        /*001c*/ 	.word	0xfffffffe
	.align		4
        /*0020*/ 	.word	0x00000000
	.align		4
        /*0024*/ 	.word	0xfffffffd
	.align		4
        /*0028*/ 	.word	0x00000000
	.align		4
        /*002c*/ 	.word	0xfffffffc


//--------------------- .nv.constant4             --------------------------
	.section	.nv.constant4,"a",@progbits
	.align	8
	.align		8
.nv.constant4:
        /*0000*/ 	.dword	vprintf
	.align		8
        /*0008*/ 	.dword	free
	.align		8
        /*0010*/ 	.dword	$str


//--------------------- .text._Z9kmpKernelPiS_PKcS1_ii --------------------------
	.section	.text._Z9kmpKernelPiS_PKcS1_ii,"ax",@progbits
	.align	128
        .global         _Z9kmpKernelPiS_PKcS1_ii
        .type           _Z9kmpKernelPiS_PKcS1_ii,@function
        .size           _Z9kmpKernelPiS_PKcS1_ii,(.L_x_29 - _Z9kmpKernelPiS_PKcS1_ii)
        .other          _Z9kmpKernelPiS_PKcS1_ii,@"STO_CUDA_ENTRY STV_DEFAULT"
_Z9kmpKernelPiS_PKcS1_ii:
.text._Z9kmpKernelPiS_PKcS1_ii:
[----:B------:R-:W0:Y:S01]  /*0000*/  LDC R1, c[0x0][0x37c] ;  /* 0x0000df00ff017b82 */ /* 0x000e220000000800 */
[----:B------:R-:W1:Y:S01]  /*0010*/  S2R R24, SR_TID.X ;  /* 0x0000000000187919 */ /* 0x000e620000002100 */
[----:B------:R-:W2:Y:S06]  /*0020*/  LDCU UR5, c[0x0][0x2fc] ;  /* 0x00005f80ff0577ac */ /* 0x000eac0008000800 */
[----:B------:R-:W1:Y:S01]  /*0030*/  S2UR UR6, SR_CTAID.X ;  /* 0x00000000000679c3 */ /* 0x000e620000002500 */
[----:B0-----:R-:W-:Y:S01]  /*0040*/  VIADD R1, R1, 0xfffffff0 ;  /* 0xfffffff001017836 */ /* 0x001fe20000000000 */
[----:B------:R-:W-:Y:S01]  /*0050*/  BSSY.RECONVERGENT B8, `(.L_x_0) ;  /* 0x0000081000087945 */ /* 0x000fe20003800200 */
[----:B------:R-:W0:Y:S01]  /*0060*/  LDCU.64 UR8, c[0x0][0x3a0] ;  /* 0x00007400ff0877ac */ /* 0x000e220008000a00 */
[----:B------:R-:W3:Y:S04]  /*0070*/  LDCU UR4, c[0x0][0x2f8] ;  /* 0x00005f00ff0477ac */ /* 0x000ee80008000800 */
[----:B------:R-:W1:Y:S01]  /*0080*/  LDC R3, c[0x0][0x360] ;  /* 0x0000d800ff037b82 */ /* 0x000e620000000800 */
[----:B------:R-:W4:Y:S01]  /*0090*/  LDCU.64 UR10, c[0x0][0x390] ;  /* 0x00007200ff0a77ac */ /* 0x000f220008000a00 */
[----:B------:R-:W1:Y:S06]  /*00a0*/  LDCU.64 UR36, c[0x0][0x358] ;  /* 0x00006b00ff2477ac */ /* 0x000e6c0008000a00 */
[----:B------:R-:W5:Y:S01]  /*00b0*/  LDC.64 R30, c[0x0][0x388] ;  /* 0x0000e200ff1e7b82 */ /* 0x000f620000000a00 */
[----:B------:R-:W1:Y:S01]  /*00c0*/  LDCU UR46, c[0x0][0x3a4] ;  /* 0x00007480ff2e77ac */ /* 0x000e620008000800 */
[----:B0-----:R-:W-:Y:S01]  /*00d0*/  IMAD.U32 R9, RZ, RZ, UR9 ;  /* 0x00000009ff097e24 */ /* 0x001fe2000f8e00ff */
[----:B------:R-:W0:Y:S01]  /*00e0*/  LDCU UR45, c[0x0][0x3a4] ;  /* 0x00007480ff2d77ac */ /* 0x000e220008000800 */
[----:B---3--:R-:W-:-:S03]  /*00f0*/  IADD3 R16, P1, PT, R1, UR4, RZ ;  /* 0x0000000401107c10 */ /* 0x008fc6000ff3e0ff */
[----:B------:R-:W-:Y:S01]  /*0100*/  IADD3 R25, PT, PT, -R9, UR8, RZ ;  /* 0x0000000809197c10 */ /* 0x000fe2000fffe1ff */
[----:B------:R-:W3:Y:S01]  /*0110*/  LDCU UR44, c[0x0][0x3a4] ;  /* 0x00007480ff2c77ac */ /* 0x000ee20008000800 */
[----:B--2---:R-:W-:Y:S02]  /*0120*/  IMAD.X R2, RZ, RZ, UR5, P1 ;  /* 0x00000005ff027e24 */ /* 0x004fe400088e06ff */
[----:B-1----:R-:W-:Y:S01]  /*0130*/  IMAD R24, R3, UR6, R24 ;  /* 0x0000000603187c24 */ /* 0x002fe2000f8e0218 */
[----:B------:R-:W1:Y:S03]  /*0140*/  LDCU.64 UR38, c[0x0][0x398] ;  /* 0x00007300ff2677ac */ /* 0x000e660008000a00 */
[----:B------:R-:W-:Y:S01]  /*0150*/  IMAD.SHL.U32 R24, R24, 0x4, RZ ;  /* 0x0000000418187824 */ /* 0x000fe200078e00ff */
[----:B------:R-:W2:Y:S01]  /*0160*/  LDCU.64 UR40, c[0x0][0x398] ;  /* 0x00007300ff2877ac */ /* 0x000ea20008000a00 */
[----:B-----5:R-:W-:-:S03]  /*0170*/  IMAD.WIDE R30, R9, 0x4, R30 ;  /* 0x00000004091e7825 */ /* 0x020fc600078e021e */
[C---:B------:R-:W-:Y:S01]  /*0180*/  ISETP.GE.AND P0, PT, R24.reuse, R25, PT ;  /* 0x000000191800720c */ /* 0x040fe20003f06270 */
[----:B------:R-:W0:Y:S01]  /*0190*/  LDCU.64 UR42, c[0x0][0x398] ;  /* 0x00007300ff2a77ac */ /* 0x000e220008000a00 */
[----:B----4-:R-:W-:-:S04]  /*01a0*/  IADD3 R23, P2, PT, R24, UR10, RZ ;  /* 0x0000000a18177c10 */ /* 0x010fc8000ff5e0ff */
[----:B------:R-:W-:-:S07]  /*01b0*/  LEA.HI.X.SX32 R22, R24, UR11, 0x1, P2 ;  /* 0x0000000b18167c11 */ /* 0x000fce00090f0eff */
[----:B-1-3--:R-:W-:Y:S05]  /*01c0*/  @P0 BRA `(.L_x_1) ;  /* 0x0000000400a40947 */ /* 0x00afea0003800000 */
[----:B------:R-:W1:Y:S01]  /*01d0*/  LDC.64 R4, c[0x0][0x388] ;  /* 0x0000e200ff047b82 */ /* 0x000e620000000a00 */
[----:B------:R-:W-:Y:S01]  /*01e0*/  ISETP.GE.AND P0, PT, R9, 0x2, PT ;  /* 0x000000020900780c */ /* 0x000fe20003f06270 */
[----:B-1----:R1:W-:-:S12]  /*01f0*/  STG.E desc[UR36][R4.64], RZ ;  /* 0x000000ff04007986 */ /* 0x0023d8000c101924 */
[----:B------:R-:W-:Y:S05]  /*0200*/  @!P0 BRA `(.L_x_2) ;  /* 0x00000000007c8947 */ /* 0x000fea0003800000 */
[----:B-1----:R-:W1:Y:S01]  /*0210*/  LDC.64 R4, c[0x0][0x388] ;  /* 0x0000e200ff047b82 */ /* 0x002e620000000a00 */
[----:B------:R-:W-:Y:S01]  /*0220*/  IMAD.MOV.U32 R15, RZ, RZ, RZ ;  /* 0x000000ffff0f7224 */ /* 0x000fe200078e00ff */
[----:B------:R-:W3:Y:S01]  /*0230*/  LDCU UR4, c[0x0][0x3a4] ;  /* 0x00007480ff0477ac */ /* 0x000ee20008000800 */
[----:B------:R-:W-:-:S05]  /*0240*/  IMAD.MOV.U32 R3, RZ, RZ, 0x1 ;  /* 0x00000001ff037424 */ /* 0x000fca00078e00ff */
[----:B------:R-:W4:Y:S02]  /*0250*/  LDC.64 R6, c[0x0][0x398] ;  /* 0x0000e600ff067b82 */ /* 0x000f240000000a00 */
.L_x_5:
[-C--:B----45:R-:W-:Y:S02]  /*0260*/  IADD3 R12, P1, PT, R15, R6.reuse, RZ ;  /* 0x000000060f0c7210 */ /* 0x0b0fe40007f3e0ff */
[----:B------:R-:W-:Y:S02]  /*0270*/  IADD3 R10, P0, PT, R3, R6, RZ ;  /* 0x00000006030a7210 */ /* 0x000fe40007f1e0ff */
[-C--:B------:R-:W-:Y:S02]  /*0280*/  LEA.HI.X.SX32 R13, R15, R7.reuse, 0x1, P1 ;  /* 0x000000070f0d7211 */ /* 0x080fe400008f0eff */
[----:B------:R-:W-:-:S04]  /*0290*/  LEA.HI.X.SX32 R11, R3, R7, 0x1, P0 ;  /* 0x00000007030b7211 */ /* 0x000fc800000f0eff */
[----:B------:R-:W4:Y:S04]  /*02a0*/  LDG.E.U8 R13, desc[UR36][R12.64] ;  /* 0x000000240c0d7981 */ /* 0x000f28000c1e1100 */
[----:B------:R-:W4:Y:S01]  /*02b0*/  LDG.E.U8 R10, desc[UR36][R10.64] ;  /* 0x000000240a0a7981 */ /* 0x000f22000c1e1100 */
[----:B------:R-:W-:Y:S01]  /*02c0*/  IMAD.MOV.U32 R17, RZ, RZ, R15 ;  /* 0x000000ffff117224 */ /* 0x000fe200078e000f */
[----:B----4-:R-:W-:-:S13]  /*02d0*/  ISETP.NE.AND P0, PT, R10, R13, PT ;  /* 0x0000000d0a00720c */ /* 0x010fda0003f05270 */
[----:B------:R-:W4:Y:S01]  /*02e0*/  @!P0 LDC.64 R8, c[0x0][0x388] ;  /* 0x0000e200ff088b82 */ /* 0x000f220000000a00 */
[----:B------:R-:W-:Y:S02]  /*02f0*/  @!P0 VIADD R15, R15, 0x1 ;  /* 0x000000010f0f8836 */ /* 0x000fe40000000000 */
[----:B----4-:R-:W-:-:S05]  /*0300*/  @!P0 IMAD.WIDE R8, R3, 0x4, R8 ;  /* 0x0000000403088825 */ /* 0x010fca00078e0208 */
[----:B------:R4:W-:Y:S01]  /*0310*/  @!P0 STG.E desc[UR36][R8.64], R15 ;  /* 0x0000000f08008986 */ /* 0x0009e2000c101924 */
[----:B------:R-:W-:Y:S01]  /*0320*/  @!P0 VIADD R3, R3, 0x1 ;  /* 0x0000000103038836 */ /* 0x000fe20000000000 */
[----:B------:R-:W-:Y:S06]  /*0330*/  @!P0 BRA `(.L_x_3) ;  /* 0x0000000000248947 */ /* 0x000fec0003800000 */
[----:B------:R-:W-:-:S13]  /*0340*/  ISETP.NE.AND P0, PT, R17, RZ, PT ;  /* 0x000000ff1100720c */ /* 0x000fda0003f05270 */
[----:B------:R-:W-:Y:S05]  /*0350*/  @!P0 BRA `(.L_x_4) ;  /* 0x00000000000c8947 */ /* 0x000fea0003800000 */
[----:B-1--4-:R-:W-:-:S05]  /*0360*/  IMAD.WIDE R8, R17, 0x4, R4 ;  /* 0x0000000411087825 */ /* 0x012fca00078e0204 */
[----:B------:R1:W5:Y:S01]  /*0370*/  LDG.E R15, desc[UR36][R8.64+-0x4] ;  /* 0xfffffc24080f7981 */ /* 0x000362000c1e1900 */
[----:B------:R-:W-:Y:S05]  /*0380*/  BRA `(.L_x_3) ;  /* 0x0000000000107947 */ /* 0x000fea0003800000 */
.L_x_4:
[----:B-1--4-:R-:W-:-:S04]  /*0390*/  IMAD.WIDE R8, R3, 0x4, R4 ;  /* 0x0000000403087825 */ /* 0x012fc800078e0204 */
[----:B------:R-:W-:Y:S02]  /*03a0*/  HFMA2 R15, -RZ, RZ, 0, 0 ;  /* 0x00000000ff0f7431 */ /* 0x000fe400000001ff */
[----:B------:R-:W-:Y:S01]  /*03b0*/  VIADD R3, R3, 0x1 ;  /* 0x0000000103037836 */ /* 0x000fe20000000000 */
[----:B------:R1:W-:Y:S06]  /*03c0*/  STG.E desc[UR36][R8.64], RZ ;  /* 0x000000ff08007986 */ /* 0x0003ec000c101924 */
.L_x_3:
[----:B-1-34-:R-:W-:-:S05]  /*03d0*/  IMAD.U32 R9, RZ, RZ, UR4 ;  /* 0x00000004ff097e24 */ /* 0x01afca000f8e00ff */
[----:B------:R-:W-:-:S13]  /*03e0*/  ISETP.GE.AND P0, PT, R3, R9, PT ;  /* 0x000000090300720c */ /* 0x000fda0003f06270 */
[----:B------:R-:W-:Y:S05]  /*03f0*/  @!P0 BRA `(.L_x_5) ;  /* 0xfffffffc00988947 */ /* 0x000fea000383ffff */
.L_x_2:
[----:B------:R-:W-:Y:S01]  /*0400*/  ISETP.GE.AND P0, PT, R9, -0x2, PT ;  /* 0xfffffffe0900780c */ /* 0x000fe20003f06270 */
[----:B------:R-:W-:-:S12]  /*0410*/  BSSY.RECONVERGENT B7, `(.L_x_6) ;  /* 0x000003d000077945 */ /* 0x000fd80003800200 */
[----:B------:R-:W-:Y:S05]  /*0420*/  @!P0 BRA `(.L_x_7) ;  /* 0x0000000000ec8947 */ /* 0x000fea0003800000 */
[----:B------:R-:W-:Y:S01]  /*0430*/  IADD3 R17, P0, PT, R16, 0x8, RZ ;  /* 0x0000000810117810 */ /* 0x000fe20007f1e0ff */
[----:B------:R-:W-:Y:S02]  /*0440*/  IMAD.IADD R28, R24, 0x1, -R9 ;  /* 0x00000001181c7824 */ /* 0x000fe400078e0a09 */
[----:B------:R-:W-:Y:S02]  /*0450*/  VIADD R26, R9, 0x3 ;  /* 0x00000003091a7836 */ /* 0x000fe40000000000 */
[----:B------:R-:W-:Y:S02]  /*0460*/  IMAD.MOV.U32 R27, RZ, RZ, RZ ;  /* 0x000000ffff1b7224 */ /* 0x000fe400078e00ff */
[----:B------:R-:W-:Y:S02]  /*0470*/  IMAD.MOV.U32 R3, RZ, RZ, RZ ;  /* 0x000000ffff037224 */ /* 0x000fe400078e00ff */
[----:B------:R-:W-:-:S07]  /*0480*/  IMAD.X R18, RZ, RZ, R2, P0 ;  /* 0x000000ffff127224 */ /* 0x000fce00000e0602 */
.L_x_13:
[----:B-----5:R-:W-:Y:S02]  /*0490*/  IADD3 R6, P0, PT, R3, UR38, RZ ;  /* 0x0000002603067c10 */ /* 0x020fe4000ff1e0ff */
[----:B-1----:R-:W-:Y:S02]  /*04a0*/  IADD3 R4, P1, PT, R27, R23, RZ ;  /* 0x000000171b047210 */ /* 0x002fe40007f3e0ff */
[----:B------:R-:W-:Y:S02]  /*04b0*/  LEA.HI.X.SX32 R7, R3, UR39, 0x1, P0 ;  /* 0x0000002703077c11 */ /* 0x000fe400080f0eff */
[----:B------:R-:W-:-:S03]  /*04c0*/  LEA.HI.X.SX32 R5, R27, R22, 0x1, P1 ;  /* 0x000000161b057211 */ /* 0x000fc600008f0eff */
[----:B------:R-:W3:Y:S04]  /*04d0*/  LDG.E.U8 R0, desc[UR36][R6.64] ;  /* 0x0000002406007981 */ /* 0x000ee8000c1e1100 */
[----:B------:R-:W3:Y:S01]  /*04e0*/  LDG.E.U8 R9, desc[UR36][R4.64] ;  /* 0x0000002404097981 */ /* 0x000ee2000c1e1100 */
[----:B------:R-:W-:Y:S01]  /*04f0*/  BSSY.RECONVERGENT B6, `(.L_x_8) ;  /* 0x000002c000067945 */ /* 0x000fe20003800200 */
[----:B---3--:R-:W-:-:S04]  /*0500*/  ISETP.NE.AND P0, PT, R0, R9, PT ;  /* 0x000000090000720c */ /* 0x008fc80003f05270 */
[----:B------:R-:W-:-:S04]  /*0510*/  SEL R0, RZ, 0x1, P0 ;  /* 0x00000001ff007807 */ /* 0x000fc80000000000 */
[C---:B------:R-:W-:Y:S01]  /*0520*/  IADD3 R27, PT, PT, R0.reuse, R27, RZ ;  /* 0x0000001b001b7210 */ /* 0x040fe20007ffe0ff */
[----:B------:R-:W-:-:S05]  /*0530*/  IMAD.IADD R3, R0, 0x1, R3 ;  /* 0x0000000100037824 */ /* 0x000fca00078e0203 */
[----:B------:R-:W-:-:S13]  /*0540*/  ISETP.NE.AND P0, PT, R3, UR46, PT ;  /* 0x0000002e03007c0c */ /* 0x000fda000bf05270 */
[----:B------:R-:W-:Y:S05]  /*0550*/  @P0 BRA `(.L_x_9) ;  /* 0x00000000004c0947 */ /* 0x000fea0003800000 */
[----:B------:R-:W1:Y:S01]  /*0560*/  LDCU UR4, c[0x0][0x2f8] ;  /* 0x00005f00ff0477ac */ /* 0x000e620008000800 */
[----:B------:R-:W-:Y:S01]  /*0570*/  MOV R8, 0x0 ;  /* 0x0000000000087802 */ /* 0x000fe20000000f00 */
[----:B------:R-:W-:Y:S02]  /*0580*/  IMAD.IADD R19, R28, 0x1, R27 ;  /* 0x000000011c137824 */ /* 0x000fe400078e021b */
[----:B------:R-:W-:Y:S02]  /*0590*/  IMAD.MOV.U32 R6, RZ, RZ, R17 ;  /* 0x000000ffff067224 */ /* 0x000fe400078e0011 */
[----:B------:R-:W-:Y:S01]  /*05a0*/  IMAD.MOV.U32 R7, RZ, RZ, R18 ;  /* 0x000000ffff077224 */ /* 0x000fe200078e0012 */
[----:B------:R-:W3:Y:S01]  /*05b0*/  LDC.64 R8, c[0x4][R8] ;  /* 0x0100000008087b82 */ /* 0x000ee20000000a00 */
[----:B-1----:R-:W-:Y:S01]  /*05c0*/  VIADD R0, R17, -UR4 ;  /* 0x8000000411007c36 */ /* 0x002fe20008000000 */
[----:B------:R-:W1:Y:S04]  /*05d0*/  LDCU.64 UR4, c[0x4][0x10] ;  /* 0x01000200ff0477ac */ /* 0x000e680008000a00 */
[----:B------:R4:W-:Y:S01]  /*05e0*/  STL [R0], R19 ;  /* 0x0000001300007387 */ /* 0x0009e20000100800 */
[----:B-1----:R-:W-:-:S02]  /*05f0*/  IMAD.U32 R4, RZ, RZ, UR4 ;  /* 0x00000004ff047e24 */ /* 0x002fc4000f8e00ff */
[----:B----4-:R-:W-:-:S07]  /*0600*/  IMAD.U32 R5, RZ, RZ, UR5 ;  /* 0x00000005ff057e24 */ /* 0x010fce000f8e00ff */
[----:B------:R-:W-:-:S07]  /*0610*/  LEPC R20, `(.L_x_10) ;  /* 0x000000001014794e */ /* 0x000fce0000000000 */
[----:B0-23-5:R-:W-:Y:S05]  /*0620*/  CALL.ABS.NOINC R8 ;  /* 0x0000000008007343 */ /* 0x02dfea0003c00000 */
.L_x_10:
[----:B------:R-:W0:Y:S01]  /*0630*/  LDC.64 R4, c[0x0][0x380] ;  /* 0x0000e000ff047b82 */ /* 0x000e220000000a00 */
[----:B------:R-:W-:Y:S02]  /*0640*/  IMAD.MOV.U32 R7, RZ, RZ, 0x1 ;  /* 0x00000001ff077424 */ /* 0x000fe400078e00ff */
[----:B0-----:R-:W-:-:S05]  /*0650*/  IMAD.WIDE R4, R19, 0x4, R4 ;  /* 0x0000000413047825 */ /* 0x001fca00078e0204 */
[----:B------:R0:W-:Y:S04]  /*0660*/  STG.E desc[UR36][R4.64], R7 ;  /* 0x0000000704007986 */ /* 0x0001e8000c101924 */
[----:B------:R0:W5:Y:S01]  /*0670*/  LDG.E R3, desc[UR36][R30.64+-0x4] ;  /* 0xfffffc241e037981 */ /* 0x000162000c1e1900 */
[----:B------:R-:W-:Y:S05]  /*0680*/  BRA `(.L_x_11) ;  /* 0x0000000000487947 */ /* 0x000fea0003800000 */
.L_x_9:
[----:B------:R-:W-:-:S13]  /*0690*/  ISETP.GE.AND P0, PT, R27, R26, PT ;  /* 0x0000001a1b00720c */ /* 0x000fda0003f06270 */
[----:B------:R-:W-:Y:S05]  /*06a0*/  @P0 BRA `(.L_x_11) ;  /* 0x0000000000400947 */ /* 0x000fea0003800000 */
[C---:B------:R-:W-:Y:S02]  /*06b0*/  IADD3 R6, P0, PT, R0.reuse, R6, RZ ;  /* 0x0000000600067210 */ /* 0x040fe40007f1e0ff */
[----:B------:R-:W-:-:S03]  /*06c0*/  IADD3 R4, P1, PT, R0, R4, RZ ;  /* 0x0000000400047210 */ /* 0x000fc60007f3e0ff */
[----:B------:R-:W-:Y:S01]  /*06d0*/  IMAD.X R7, RZ, RZ, R7, P0 ;  /* 0x000000ffff077224 */ /* 0x000fe200000e0607 */
[----:B------:R-:W-:-:S04]  /*06e0*/  IADD3.X R5, PT, PT, RZ, R5, RZ, P1, !PT ;  /* 0x00000005ff057210 */ /* 0x000fc80000ffe4ff */
[----:B------:R-:W3:Y:S04]  /*06f0*/  LDG.E.U8 R6, desc[UR36][R6.64] ;  /* 0x0000002406067981 */ /* 0x000ee8000c1e1100 */
[----:B------:R-:W3:Y:S02]  /*0700*/  LDG.E.U8 R5, desc[UR36][R4.64] ;  /* 0x0000002404057981 */ /* 0x000ee4000c1e1100 */
[----:B---3--:R-:W-:-:S13]  /*0710*/  ISETP.NE.AND P0, PT, R6, R5, PT ;  /* 0x000000050600720c */ /* 0x008fda0003f05270 */
[----:B------:R-:W-:Y:S05]  /*0720*/  @!P0 BRA `(.L_x_11) ;  /* 0x0000000000208947 */ /* 0x000fea0003800000 */
[----:B------:R-:W-:-:S13]  /*0730*/  ISETP.NE.AND P0, PT, R3, RZ, PT ;  /* 0x000000ff0300720c */ /* 0x000fda0003f05270 */
[----:B------:R-:W-:Y:S05]  /*0740*/  @!P0 BRA `(.L_x_12) ;  /* 0x0000000000108947 */ /* 0x000fea0003800000 */
[----:B------:R-:W1:Y:S02]  /*0750*/  LDC.64 R4, c[0x0][0x388] ;  /* 0x0000e200ff047b82 */ /* 0x000e640000000a00 */
[----:B-1----:R-:W-:-:S05]  /*0760*/  IMAD.WIDE R4, R3, 0x4, R4 ;  /* 0x0000000403047825 */ /* 0x002fca00078e0204 */
[----:B------:R1:W5:Y:S01]  /*0770*/  LDG.E R3, desc[UR36][R4.64+-0x4] ;  /* 0xfffffc2404037981 */ /* 0x000362000c1e1900 */
[----:B------:R-:W-:Y:S05]  /*0780*/  BRA `(.L_x_11) ;  /* 0x0000000000087947 */ /* 0x000fea0003800000 */
.L_x_12:
[----:B------:R-:W-:Y:S02]  /*0790*/  VIADD R27, R27, 0x1 ;  /* 0x000000011b1b7836 */ /* 0x000fe40000000000 */
[----:B------:R-:W-:-:S07]  /*07a0*/  IMAD.MOV.U32 R3, RZ, RZ, RZ ;  /* 0x000000ffff037224 */ /* 0x000fce00078e00ff */
.L_x_11:
[----:B0-2---:R-:W-:Y:S05]  /*07b0*/  BSYNC.RECONVERGENT B6 ;  /* 0x0000000000067941 */ /* 0x005fea0003800200 */
.L_x_8:
[----:B------:R-:W-:-:S13]  /*07c0*/  ISETP.GE.AND P0, PT, R27, R26, PT ;  /* 0x0000001a1b00720c */ /* 0x000fda0003f06270 */
[----:B------:R-:W-:Y:S05]  /*07d0*/  @!P0 BRA `(.L_x_13) ;  /* 0xfffffffc002c8947 */ /* 0x000fea000383ffff */
.L_x_7:
[----:B0-2---:R-:W-:Y:S05]  /*07e0*/  BSYNC.RECONVERGENT B7 ;  /* 0x0000000000077941 */ /* 0x005fea0003800200 */
.L_x_6:
[----:B------:R-:W-:Y:S01]  /*07f0*/  MOV R0, 0x8 ;  /* 0x0000000800007802 */ /* 0x000fe20000000f00 */
[----:B------:R-:W1:Y:S03]  /*0800*/  LDCU.64 UR4, c[0x0][0x388] ;  /* 0x00007100ff0477ac */ /* 0x000e660008000a00 */
[----:B------:R0:W2:Y:S01]  /*0810*/  LDC.64 R6, c[0x4][R0] ;  /* 0x0100000000067b82 */ /* 0x0000a20000000a00 */
[----:B-1----:R-:W-:Y:S02]  /*0820*/  IMAD.U32 R4, RZ, RZ, UR4 ;  /* 0x00000004ff047e24 */ /* 0x002fe4000f8e00ff */
[----:B0-----:R-:W-:-:S07]  /*0830*/  IMAD.U32 R5, RZ, RZ, UR5 ;  /* 0x00000005ff057e24 */ /* 0x001fce000f8e00ff */
[----:B------:R-:W-:-:S07]  /*0840*/  LEPC R20, `(.L_x_1) ;  /* 0x000000001014794e */ /* 0x000fce0000000000 */
[----:B--2--5:R-:W-:Y:S05]  /*0850*/  CALL.ABS.NOINC R6 ;  /* 0x0000000006007343 */ /* 0x024fea0003c00000 */
.L_x_1:
[----:B0-2---:R-:W-:Y:S05]  /*0860*/  BSYNC.RECONVERGENT B8 ;  /* 0x0000000000087941 */ /* 0x005fea0003800200 */
.L_x_0:
[----:B------:R-:W-:-:S05]  /*0870*/  VIADD R0, R24, 0x4 ;  /* 0x0000000418007836 */ /* 0x000fca0000000000 */
[----:B------:R-:W-:-:S04]  /*0880*/  ISETP.GE.AND P0, PT, R0, R25, PT ;  /* 0x000000190000720c */ /* 0x000fc80003f06270 */
[----:B------:R-:W-:-:S13]  /*0890*/  ISETP.LE.OR P0, PT, R24, R25, P0 ;  /* 0x000000191800720c */ /* 0x000fda0000703670 */
[----:B------:R-:W-:Y:S05]  /*08a0*/  @P0 EXIT ;  /* 0x000000000000094d */ /* 0x000fea0003800000 */
[----:B------:R-:W0:Y:S01]  /*08b0*/  LDC.64 R4, c[0x0][0x388] ;  /* 0x0000e200ff047b82 */ /* 0x000e220000000a00 */
[----:B------:R-:W1:Y:S02]  /*08c0*/  LDCU UR4, c[0x0][0x3a4] ;  /* 0x00007480ff0477ac */ /* 0x000e640008000800 */
[----:B-1----:R-:W-:Y:S01]  /*08d0*/  IMAD.U32 R0, RZ, RZ, UR4 ;  /* 0x00000004ff007e24 */ /* 0x002fe2000f8e00ff */
[----:B0-----:R0:W-:Y:S04]  /*08e0*/  STG.E desc[UR36][R4.64], RZ ;  /* 0x000000ff04007986 */ /* 0x0011e8000c101924 */
[----:B------:R-:W-:-:S13]  /*08f0*/  ISETP.GE.AND P0, PT, R0, 0x2, PT ;  /* 0x000000020000780c */ /* 0x000fda0003f06270 */
[----:B0-----:R-:W-:Y:S05]  /*0900*/  @!P0 BRA `(.L_x_14) ;  /* 0x0000000000848947 */ /* 0x001fea0003800000 */
[----:B------:R-:W0:Y:S01]  /*0910*/  LDC.64 R4, c[0x0][0x388] ;  /* 0x0000e200ff047b82 */ /* 0x000e220000000a00 */
[----:B------:R-:W-:Y:S01]  /*0920*/  BSSY.RECONVERGENT B0, `(.L_x_14) ;  /* 0x000001f000007945 */ /* 0x000fe20003800200 */
[----:B------:R-:W-:Y:S02]  /*0930*/  IMAD.MOV.U32 R3, RZ, RZ, RZ ;  /* 0x000000ffff037224 */ /* 0x000fe400078e00ff */
[----:B------:R-:W-:-:S07]  /*0940*/  IMAD.MOV.U32 R13, RZ, RZ, 0x1 ;  /* 0x00000001ff0d7424 */ /* 0x000fce00078e00ff */
.L_x_18:
[----:B-----5:R-:W-:Y:S02]  /*0950*/  IADD3 R10, P1, PT, R3, UR40, RZ ;  /* 0x00000028030a7c10 */ /* 0x020fe4000ff3e0ff */
[----:B------:R-:W-:Y:S02]  /*0960*/  IADD3 R8, P0, PT, R13, UR40, RZ ;  /* 0x000000280d087c10 */ /* 0x000fe4000ff1e0ff */
[----:B------:R-:W-:Y:S02]  /*0970*/  LEA.HI.X.SX32 R11, R3, UR41, 0x1, P1 ;  /* 0x00000029030b7c11 */ /* 0x000fe400088f0eff */
[----:B------:R-:W-:-:S04]  /*0980*/  LEA.HI.X.SX32 R9, R13, UR41, 0x1, P0 ;  /* 0x000000290d097c11 */ /* 0x000fc800080f0eff */
[----:B--2---:R-:W2:Y:S04]  /*0990*/  LDG.E.U8 R11, desc[UR36][R10.64] ;  /* 0x000000240a0b7981 */ /* 0x004ea8000c1e1100 */
[----:B------:R-:W2:Y:S01]  /*09a0*/  LDG.E.U8 R8, desc[UR36][R8.64] ;  /* 0x0000002408087981 */ /* 0x000ea2000c1e1100 */
[----:B------:R-:W-:Y:S01]  /*09b0*/  MOV R15, R3 ;  /* 0x00000003000f7202 */ /* 0x000fe20000000f00 */
[----:B------:R-:W-:Y:S01]  /*09c0*/  BSSY.RECONVERGENT B1, `(.L_x_15) ;  /* 0x0000011000017945 */ /* 0x000fe20003800200 */
[----:B--2---:R-:W-:-:S13]  /*09d0*/  ISETP.NE.AND P0, PT, R8, R11, PT ;  /* 0x0000000b0800720c */ /* 0x004fda0003f05270 */
[----:B-1-3--:R-:W1:Y:S01]  /*09e0*/  @!P0 LDC.64 R6, c[0x0][0x388] ;  /* 0x0000e200ff068b82 */ /* 0x00ae620000000a00 */
[----:B------:R-:W-:Y:S02]  /*09f0*/  @!P0 VIADD R3, R3, 0x1 ;  /* 0x0000000103038836 */ /* 0x000fe40000000000 */
[----:B-1----:R-:W-:-:S05]  /*0a00*/  @!P0 IMAD.WIDE R6, R13, 0x4, R6 ;  /* 0x000000040d068825 */ /* 0x002fca00078e0206 */
[----:B------:R1:W-:Y:S01]  /*0a10*/  @!P0 STG.E desc[UR36][R6.64], R3 ;  /* 0x0000000306008986 */ /* 0x0003e2000c101924 */
[----:B------:R-:W-:Y:S01]  /*0a20*/  @!P0 VIADD R13, R13, 0x1 ;  /* 0x000000010d0d8836 */ /* 0x000fe20000000000 */
[----:B------:R-:W-:Y:S06]  /*0a30*/  @!P0 BRA `(.L_x_16) ;  /* 0x0000000000248947 */ /* 0x000fec0003800000 */
[----:B------:R-:W-:-:S13]  /*0a40*/  ISETP.NE.AND P0, PT, R15, RZ, PT ;  /* 0x000000ff0f00720c */ /* 0x000fda0003f05270 */
[----:B------:R-:W-:Y:S05]  /*0a50*/  @!P0 BRA `(.L_x_17) ;  /* 0x00000000000c8947 */ /* 0x000fea0003800000 */
[----:B01----:R-:W-:-:S05]  /*0a60*/  IMAD.WIDE R6, R15, 0x4, R4 ;  /* 0x000000040f067825 */ /* 0x003fca00078e0204 */
[----:B------:R2:W5:Y:S01]  /*0a70*/  LDG.E R3, desc[UR36][R6.64+-0x4] ;  /* 0xfffffc2406037981 */ /* 0x000562000c1e1900 */
[----:B------:R-:W-:Y:S05]  /*0a80*/  BRA `(.L_x_16) ;  /* 0x0000000000107947 */ /* 0x000fea0003800000 */
.L_x_17:
[----:B01----:R-:W-:-:S04]  /*0a90*/  IMAD.WIDE R6, R13, 0x4, R4 ;  /* 0x000000040d067825 */ /* 0x003fc800078e0204 */
[----:B------:R-:W-:Y:S01]  /*0aa0*/  IMAD.MOV.U32 R3, RZ, RZ, RZ ;  /* 0x000000ffff037224 */ /* 0x000fe200078e00ff */
[----:B------:R3:W-:Y:S01]  /*0ab0*/  STG.E desc[UR36][R6.64], RZ ;  /* 0x000000ff06007986 */ /* 0x0007e2000c101924 */
[----:B------:R-:W-:-:S07]  /*0ac0*/  VIADD R13, R13, 0x1 ;  /* 0x000000010d0d7836 */ /* 0x000fce0000000000 */
.L_x_16:
[----:B------:R-:W-:Y:S05]  /*0ad0*/  BSYNC.RECONVERGENT B1 ;  /* 0x0000000000017941 */ /* 0x000fea0003800200 */
.L_x_15:
[----:B------:R-:W-:-:S05]  /*0ae0*/  IMAD.U32 R0, RZ, RZ, UR45 ;  /* 0x0000002dff007e24 */ /* 0x000fca000f8e00ff */
[----:B------:R-:W-:-:S13]  /*0af0*/  ISETP.GE.AND P0, PT, R13, R0, PT ;  /* 0x000000000d00720c */ /* 0x000fda0003f06270 */
[----:B------:R-:W-:Y:S05]  /*0b00*/  @!P0 BRA `(.L_x_18) ;  /* 0xfffffffc00908947 */ /* 0x000fea000383ffff */
[----:B------:R-:W-:Y:S05]  /*0b10*/  BSYNC.RECONVERGENT B0 ;  /* 0x0000000000007941 */ /* 0x000fea0003800200 */
.L_x_14:
[----:B------:R-:W4:Y:S01]  /*0b20*/  LDCU UR4, c[0x0][0x3a0] ;  /* 0x00007400ff0477ac */ /* 0x000f220008000800 */
[----:B------:R-:W-:Y:S01]  /*0b30*/  BSSY.RECONVERGENT B7, `(.L_x_19) ;  /* 0x000003a000077945 */ /* 0x000fe20003800200 */
[----:B----4-:R-:W-:-:S04]  /*0b40*/  IADD3 R26, PT, PT, -R24, UR4, RZ ;  /* 0x00000004181a7c10 */ /* 0x010fc8000fffe1ff */
[----:B------:R-:W-:-:S13]  /*0b50*/  ISETP.GE.AND P0, PT, R26, 0x1, PT ;  /* 0x000000011a00780c */ /* 0x000fda0003f06270 */
[----:B------:R-:W-:Y:S05]  /*0b60*/  @!P0 BRA `(.L_x_20) ;  /* 0x0000000000d88947 */ /* 0x000fea0003800000 */
[----:B-1---5:R-:W-:Y:S02]  /*0b70*/  HFMA2 R3, -RZ, RZ, 0, 0 ;  /* 0x00000000ff037431 */ /* 0x022fe400000001ff */
[----:B------:R-:W-:Y:S02]  /*0b80*/  IMAD.IADD R24, R24, 0x1, -R0 ;  /* 0x0000000118187824 */ /* 0x000fe400078e0a00 */
[----:B------:R-:W-:-:S07]  /*0b90*/  IMAD.MOV.U32 R17, RZ, RZ, RZ ;  /* 0x000000ffff117224 */ /* 0x000fce00078e00ff */
.L_x_26:
[----:B--23-5:R-:W-:Y:S02]  /*0ba0*/  IADD3 R6, P0, PT, R3, UR42, RZ ;  /* 0x0000002a03067c10 */ /* 0x02cfe4000ff1e0ff */
[----:B01----:R-:W-:Y:S02]  /*0bb0*/  IADD3 R4, P1, PT, R17, R23, RZ ;  /* 0x0000001711047210 */ /* 0x003fe40007f3e0ff */
[----:B------:R-:W-:Y:S02]  /*0bc0*/  LEA.HI.X.SX32 R7, R3, UR43, 0x1, P0 ;  /* 0x0000002b03077c11 */ /* 0x000fe400080f0eff */
[----:B------:R-:W-:-:S03]  /*0bd0*/  LEA.HI.X.SX32 R5, R17, R22, 0x1, P1 ;  /* 0x0000001611057211 */ /* 0x000fc600008f0eff */
[----:B------:R-:W2:Y:S04]  /*0be0*/  LDG.E.U8 R0, desc[UR36][R6.64] ;  /* 0x0000002406007981 */ /* 0x000ea8000c1e1100 */
[----:B------:R-:W2:Y:S01]  /*0bf0*/  LDG.E.U8 R9, desc[UR36][R4.64] ;  /* 0x0000002404097981 */ /* 0x000ea2000c1e1100 */
[----:B------:R-:W-:Y:S01]  /*0c00*/  BSSY.RECONVERGENT B6, `(.L_x_21) ;  /* 0x000002a000067945 */ /* 0x000fe20003800200 */
[----:B--2---:R-:W-:-:S04]  /*0c10*/  ISETP.NE.AND P0, PT, R0, R9, PT ;  /* 0x000000090000720c */ /* 0x004fc80003f05270 */
[----:B------:R-:W-:-:S05]  /*0c20*/  SEL R0, RZ, 0x1, P0 ;  /* 0x00000001ff007807 */ /* 0x000fca0000000000 */
[C---:B------:R-:W-:Y:S02]  /*0c30*/  IMAD.IADD R3, R0.reuse, 0x1, R3 ;  /* 0x0000000100037824 */ /* 0x040fe400078e0203 */
[----:B------:R-:W-:-:S03]  /*0c40*/  IMAD.IADD R17, R0, 0x1, R17 ;  /* 0x0000000100117824 */ /* 0x000fc600078e0211 */
[----:B------:R-:W-:-:S13]  /*0c50*/  ISETP.NE.AND P0, PT, R3, UR44, PT ;  /* 0x0000002c03007c0c */ /* 0x000fda000bf05270 */
[----:B------:R-:W-:Y:S05]  /*0c60*/  @P0 BRA `(.L_x_22) ;  /* 0x0000000000440947 */ /* 0x000fea0003800000 */
[----:B------:R-:W-:Y:S01]  /*0c70*/  MOV R8, 0x0 ;  /* 0x0000000000087802 */ /* 0x000fe20000000f00 */
[----:B------:R-:W-:Y:S01]  /*0c80*/  IMAD.IADD R18, R24, 0x1, R17 ;  /* 0x0000000118127824 */ /* 0x000fe200078e0211 */
[----:B------:R-:W0:Y:S01]  /*0c90*/  LDCU.64 UR4, c[0x4][0x10] ;  /* 0x01000200ff0477ac */ /* 0x000e220008000a00 */
[----:B------:R-:W-:Y:S02]  /*0ca0*/  IMAD.MOV.U32 R6, RZ, RZ, R16 ;  /* 0x000000ffff067224 */ /* 0x000fe400078e0010 */
[----:B------:R-:W-:Y:S01]  /*0cb0*/  IMAD.MOV.U32 R7, RZ, RZ, R2 ;  /* 0x000000ffff077224 */ /* 0x000fe200078e0002 */
[----:B------:R1:W-:Y:S01]  /*0cc0*/  STL [R1], R18 ;  /* 0x0000001201007387 */ /* 0x0003e20000100800 */
[----:B------:R-:W2:Y:S01]  /*0cd0*/  LDC.64 R8, c[0x4][R8] ;  /* 0x0100000008087b82 */ /* 0x000ea20000000a00 */
[----:B0-----:R-:W-:Y:S02]  /*0ce0*/  IMAD.U32 R4, RZ, RZ, UR4 ;  /* 0x00000004ff047e24 */ /* 0x001fe4000f8e00ff */
[----:B-1----:R-:W-:-:S07]  /*0cf0*/  IMAD.U32 R5, RZ, RZ, UR5 ;  /* 0x00000005ff057e24 */ /* 0x002fce000f8e00ff */
[----:B------:R-:W-:-:S07]  /*0d00*/  LEPC R20, `(.L_x_23) ;  /* 0x000000001014794e */ /* 0x000fce0000000000 */
[----:B--2---:R-:W-:Y:S05]  /*0d10*/  CALL.ABS.NOINC R8 ;  /* 0x0000000008007343 */ /* 0x004fea0003c00000 */
.L_x_23:
[----:B------:R-:W0:Y:S01]  /*0d20*/  LDC.64 R4, c[0x0][0x380] ;  /* 0x0000e000ff047b82 */ /* 0x000e220000000a00 */
[----:B------:R-:W-:Y:S02]  /*0d30*/  HFMA2 R7, -RZ, RZ, 0, 5.9604644775390625e-08 ;  /* 0x00000001ff077431 */ /* 0x000fe400000001ff */
[----:B0-----:R-:W-:-:S05]  /*0d40*/  IMAD.WIDE R18, R18, 0x4, R4 ;  /* 0x0000000412127825 */ /* 0x001fca00078e0204 */
[----:B------:R0:W-:Y:S04]  /*0d50*/  STG.E desc[UR36][R18.64], R7 ;  /* 0x0000000712007986 */ /* 0x0001e8000c101924 */
[----:B------:R0:W5:Y:S01]  /*0d60*/  LDG.E R3, desc[UR36][R30.64+-0x4] ;  /* 0xfffffc241e037981 */ /* 0x000162000c1e1900 */
[----:B------:R-:W-:Y:S05]  /*0d70*/  BRA `(.L_x_24) ;  /* 0x0000000000487947 */ /* 0x000fea0003800000 */
.L_x_22:
[----:B------:R-:W-:-:S13]  /*0d80*/  ISETP.GE.AND P0, PT, R17, R26, PT ;  /* 0x0000001a1100720c */ /* 0x000fda0003f06270 */
[----:B------:R-:W-:Y:S05]  /*0d90*/  @P0 BRA `(.L_x_24) ;  /* 0x0000000000400947 */ /* 0x000fea0003800000 */
[C---:B------:R-:W-:Y:S02]  /*0da0*/  IADD3 R4, P1, PT, R0.reuse, R4, RZ ;  /* 0x0000000400047210 */ /* 0x040fe40007f3e0ff */
[----:B------:R-:W-:-:S03]  /*0db0*/  IADD3 R6, P0, PT, R0, R6, RZ ;  /* 0x0000000600067210 */ /* 0x000fc60007f1e0ff */
[----:B------:R-:W-:Y:S02]  /*0dc0*/  IMAD.X R5, RZ, RZ, R5, P1 ;  /* 0x000000ffff057224 */ /* 0x000fe400008e0605 */
[----:B------:R-:W-:-:S04]  /*0dd0*/  IMAD.X R7, RZ, RZ, R7, P0 ;  /* 0x000000ffff077224 */ /* 0x000fc800000e0607 */
[----:B------:R-:W2:Y:S04]  /*0de0*/  LDG.E.U8 R5, desc[UR36][R4.64] ;  /* 0x0000002404057981 */ /* 0x000ea8000c1e1100 */
[----:B------:R-:W2:Y:S02]  /*0df0*/  LDG.E.U8 R6, desc[UR36][R6.64] ;  /* 0x0000002406067981 */ /* 0x000ea4000c1e1100 */
[----:B--2---:R-:W-:-:S13]  /*0e00*/  ISETP.NE.AND P0, PT, R6, R5, PT ;  /* 0x000000050600720c */ /* 0x004fda0003f05270 */
[----:B------:R-:W-:Y:S05]  /*0e10*/  @!P0 BRA `(.L_x_24) ;  /* 0x0000000000208947 */ /* 0x000fea0003800000 */
[----:B------:R-:W-:-:S13]  /*0e20*/  ISETP.NE.AND P0, PT, R3, RZ, PT ;  /* 0x000000ff0300720c */ /* 0x000fda0003f05270 */
[----:B------:R-:W-:Y:S05]  /*0e30*/  @!P0 BRA `(.L_x_25) ;  /* 0x0000000000108947 */ /* 0x000fea0003800000 */
[----:B------:R-:W0:Y:S02]  /*0e40*/  LDC.64 R4, c[0x0][0x388] ;  /* 0x0000e200ff047b82 */ /* 0x000e240000000a00 */
[----:B0-----:R-:W-:-:S05]  /*0e50*/  IMAD.WIDE R4, R3, 0x4, R4 ;  /* 0x0000000403047825 */ /* 0x001fca00078e0204 */
[----:B------:R1:W5:Y:S01]  /*0e60*/  LDG.E R3, desc[UR36][R4.64+-0x4] ;  /* 0xfffffc2404037981 */ /* 0x000362000c1e1900 */
[----:B------:R-:W-:Y:S05]  /*0e70*/  BRA `(.L_x_24) ;  /* 0x0000000000087947 */ /* 0x000fea0003800000 */
.L_x_25:
[----:B------:R-:W-:Y:S02]  /*0e80*/  VIADD R17, R17, 0x1 ;  /* 0x0000000111117836 */ /* 0x000fe40000000000 */
[----:B------:R-:W-:-:S07]  /*0e90*/  IMAD.MOV.U32 R3, RZ, RZ, RZ ;  /* 0x000000ffff037224 */ /* 0x000fce00078e00ff */
.L_x_24:
[----:B------:R-:W-:Y:S05]  /*0ea0*/  BSYNC.RECONVERGENT B6 ;  /* 0x0000000000067941 */ /* 0x000fea0003800200 */
.L_x_21:
[----:B------:R-:W-:-:S13]  /*0eb0*/  ISETP.GE.AND P0, PT, R17, R26, PT ;  /* 0x0000001a1100720c */ /* 0x000fda0003f06270 */
[----:B------:R-:W-:Y:S05]  /*0ec0*/  @!P0 BRA `(.L_x_26) ;  /* 0xfffffffc00348947 */ /* 0x000fea000383ffff */
.L_x_20:
[----:B------:R-:W-:Y:S05]  /*0ed0*/  BSYNC.RECONVERGENT B7 ;  /* 0x0000000000077941 */ /* 0x000fea0003800200 */
.L_x_19:
[----:B------:R-:W-:Y:S01]  /*0ee0*/  MOV R0, 0x8 ;  /* 0x0000000800007802 */ /* 0x000fe20000000f00 */
[----:B------:R-:W0:Y:S03]  /*0ef0*/  LDCU.64 UR4, c[0x0][0x388] ;  /* 0x00007100ff0477ac */ /* 0x000e260008000a00 */
[----:B-1---5:R1:W4:Y:S01]  /*0f00*/  LDC.64 R2, c[0x4][R0] ;  /* 0x0100000000027b82 */ /* 0x0223220000000a00 */
[----:B0-----:R-:W-:Y:S02]  /*0f10*/  IMAD.U32 R4, RZ, RZ, UR4 ;  /* 0x00000004ff047e24 */ /* 0x001fe4000f8e00ff */
[----:B-1----:R-:W-:-:S07]  /*0f20*/  IMAD.U32 R5, RZ, RZ, UR5 ;  /* 0x00000005ff057e24 */ /* 0x002fce000f8e00ff */
[----:B------:R-:W-:-:S07]  /*0f30*/  LEPC R20, `(.L_x_27) ;  /* 0x000000001014794e */ /* 0x000fce0000000000 */
[----:B--234-:R-:W-:Y:S05]  /*0f40*/  CALL.ABS.NOINC R2 ;  /* 0x0000000002007343 */ /* 0x01cfea0003c00000 */
.L_x_27:
[----:B------:R-:W-:Y:S05]  /*0f50*/  EXIT ;  /* 0x000000000000794d */ /* 0x000fea0003800000 */
.L_x_28:
[----:B------:R-:W-:-:S00]  /*0f60*/  BRA `(.L_x_28) ;  /* 0xfffffffc00fc7947 */ /* 0x000fc0000383ffff */
[----:B------:R-:W-:-:S00]  /*0f70*/  NOP ;  /* 0x0000000000007918 */ /* 0x000fc00000000000 */
        /* <DEDUP_REMOVED lines=8> */
.L_x_29:


//--------------------- .nv.global.init           --------------------------
	.section	.nv.global.init,"aw",@progbits
.nv.global.init:
	.type		$str,@object
	.size		$str,(.L_0 - $str)
$str:
        /*0000*/ 	.byte	0x46, 0x6f, 0x75, 0x6e, 0x64, 0x20, 0x70, 0x61, 0x74, 0x74, 0x65, 0x72, 0x6e, 0x20, 0x61, 0x74
        /*0010*/ 	.byte	0x20, 0x69, 0x6e, 0x64, 0x65, 0x78, 0x20, 0x25, 0x64, 0x20, 0x0a, 0x00
.L_0:


//--------------------- .nv.shared.reserved.0     --------------------------
	.section	.nv.shared.reserved.0,"aw",@nobits
	.weak		__nv_reservedSMEM_offset_0_alias
	.size		__nv_reservedSMEM_offset_0_alias, 0, 64
	.other		__nv_reservedSMEM_offset_0_alias,@"STO_CUDA_RESERVED_SHARED STV_DEFAULT"
__nv_reservedSMEM_offset_0_alias:
	.zero		0
	.zero		64


//--------------------- .nv.constant0._Z9kmpKernelPiS_PKcS1_ii --------------------------
	.section	.nv.constant0._Z9kmpKernelPiS_PKcS1_ii,"a",@progbits
	.sectionflags	@""
	.align	4
.nv.constant0._Z9kmpKernelPiS_PKcS1_ii:
	.zero		936


//--------------------- SYMBOLS --------------------------

	.type		.nv.reservedSmem.offset0,@object
	.size		.nv.reservedSmem.offset0,0x4
	.type		vprintf,@function
	.type		free,@function
